//
// Generated by NVIDIA NVVM Compiler
//
// Compiler Build ID: CL-36424714
// Cuda compilation tools, release 13.0, V13.0.88
// Based on NVVM 20.0.0
//

.version 9.0
.target sm_100
.address_size 64

	// .globl	_Z10MyPositionPcPii

.visible .entry _Z10MyPositionPcPii(
	.param .u64 .ptr .align 1 _Z10MyPositionPcPii_param_0,
	.param .u64 .ptr .align 1 _Z10MyPositionPcPii_param_1,
	.param .u32 _Z10MyPositionPcPii_param_2
)
{
	.reg .pred 	%p<2>;
	.reg .b32 	%r<8>;
	.reg .b64 	%rd<9>;

	ld.param.u64 	%rd1, [_Z10MyPositionPcPii_param_0];
	ld.param.u64 	%rd2, [_Z10MyPositionPcPii_param_1];
	ld.param.u32 	%r2, [_Z10MyPositionPcPii_param_2];
	mov.u32 	%r3, %ctaid.x;
	mov.u32 	%r4, %ntid.x;
	mov.u32 	%r5, %tid.x;
	mad.lo.s32 	%r1, %r3, %r4, %r5;
	setp.ge.s32 	%p1, %r1, %r2;
	@%p1 bra 	$L__BB0_2;
	cvta.to.global.u64 	%rd3, %rd1;
	cvta.to.global.u64 	%rd4, %rd2;
	cvt.s64.s32 	%rd5, %r1;
	add.s64 	%rd6, %rd3, %rd5;
	ld.global.s8 	%r6, [%rd6];
	mul.wide.s32 	%rd7, %r6, 4;
	add.s64 	%rd8, %rd4, %rd7;
	atom.global.add.u32 	%r7, [%rd8], 1;
$L__BB0_2:
	ret;

}


// ===== COMPILED SASS (sm_100) =====

	.target	sm_100

	.elftype	@"ET_EXEC"


//--------------------- .note.nv.tkinfo           --------------------------
	.section	.note.nv.tkinfo,"",@"SHT_NOTE"
	.sectionflags	@"SHF_NOTE_NV_TKINFO"
	.tkinfo
        /*0018*/ 	.word	0x00000002
        /*0030*/ 	.string	""
        /*0030*/ 	.string	"ptxas"
        /*0030*/ 	.string	"Cuda compilation tools, release 13.0, V13.0.88"
        /*0030*/ 	.string	"Build cuda_13.0.r13.0/compiler.36424714_0"
        /*0030*/ 	.string	"-arch sm_100 -m 64 "



//--------------------- .note.nv.cuinfo           --------------------------
	.section	.note.nv.cuinfo,"",@"SHT_NOTE"
	.sectionflags	@"SHF_NOTE_NV_CUINFO"
        /*0018*/ 	.short	0x0002
        /*001a*/ 	.short	0x0064
        /*001c*/ 	.short	0x0082
	.zero		2


//--------------------- .nv.info                  --------------------------
	.section	.nv.info,"",@"SHT_CUDA_INFO"
	.align	4


	//----- nvinfo : EIATTR_REGCOUNT
	.align		4
        /*0000*/ 	.byte	0x04, 0x2f
        /*0002*/ 	.short	(.L_1 - .L_0)
	.align		4
.L_0:
        /*0004*/ 	.word	index@(_Z10MyPositionPcPii)
        /*0008*/ 	.word	0x0000000a


	//----- nvinfo : EIATTR_FRAME_SIZE
	.align		4
.L_1:
        /*000c*/ 	.byte	0x04, 0x11
        /*000e*/ 	.short	(.L_3 - .L_2)
	.align		4
.L_2:
        /*0010*/ 	.word	index@(_Z10MyPositionPcPii)
        /*0014*/ 	.word	0x00000000


	//----- nvinfo : EIATTR_MIN_STACK_SIZE
	.align		4
.L_3:
        /*0018*/ 	.byte	0x04, 0x12
        /*001a*/ 	.short	(.L_5 - .L_4)
	.align		4
.L_4:
        /*001c*/ 	.word	index@(_Z10MyPositionPcPii)
        /*0020*/ 	.word	0x00000000
.L_5:


//--------------------- .nv.compat                --------------------------
	.section	.nv.compat,"",@"SHT_CUDA_COMPAT_INFO"
	.align	4
        /*0000*/ 	.byte	0x02, 0x09, 0x00, 0x00, 0x02, 0x02, 0x01, 0x00, 0x02, 0x05, 0x05, 0x00, 0x03, 0x07, 0x01, 0x01
        /*0010*/ 	.byte	0x02, 0x03, 0x00, 0x00, 0x02, 0x06, 0x01, 0x00, 0x04, 0x0b, 0x08, 0x00, 0x09, 0x00, 0x00, 0x00
        /*0020*/ 	.byte	0x00, 0x00, 0x00, 0x00


//--------------------- .nv.info._Z10MyPositionPcPii --------------------------
	.section	.nv.info._Z10MyPositionPcPii,"",@"SHT_CUDA_INFO"
	.sectionflags	@""
	.align	4


	//----- nvinfo : EIATTR_CUDA_API_VERSION
	.align		4
        /*0000*/ 	.byte	0x04, 0x37
        /*0002*/ 	.short	(.L_7 - .L_6)
.L_6:
        /*0004*/ 	.word	0x00000082


	//----- nvinfo : EIATTR_KPARAM_INFO
	.align		4
.L_7:
        /*0008*/ 	.byte	0x04, 0x17
        /*000a*/ 	.short	(.L_9 - .L_8)
.L_8:
        /*000c*/ 	.word	0x00000000
        /*0010*/ 	.short	0x0002
        /*0012*/ 	.short	0x0010
        /*0014*/ 	.byte	0x00, 0xf0, 0x11, 0x00


	//----- nvinfo : EIATTR_KPARAM_INFO
	.align		4
.L_9:
        /*0018*/ 	.byte	0x04, 0x17
        /*001a*/ 	.short	(.L_11 - .L_10)
.L_10:
        /*001c*/ 	.word	0x00000000
        /*0020*/ 	.short	0x0001
        /*0022*/ 	.short	0x0008
        /*0024*/ 	.byte	0x00, 0xf5, 0x21, 0x00


	//----- nvinfo : EIATTR_KPARAM_INFO
	.align		4
.L_11:
        /*0028*/ 	.byte	0x04, 0x17
        /*002a*/ 	.short	(.L_13 - .L_12)
.L_12:
        /*002c*/ 	.word	0x00000000
        /*0030*/ 	.short	0x0000
        /*0032*/ 	.short	0x0000
        /*0034*/ 	.byte	0x00, 0xf5, 0x21, 0x00


	//----- nvinfo : EIATTR_SPARSE_MMA_MASK
	.align		4
.L_13:
        /*0038*/ 	.byte	0x03, 0x50
        /*003a*/ 	.short	0x0000


	//----- nvinfo : EIATTR_MAXREG_COUNT
	.align		4
        /*003c*/ 	.byte	0x03, 0x1b
        /*003e*/ 	.short	0x00ff


	//----- nvinfo : EIATTR_MERCURY_ISA_VERSION
	.align		4
        /*0040*/ 	.byte	0x03, 0x5f
        /*0042*/ 	.short	0x0101


	//----- nvinfo : EIATTR_VRC_CTA_INIT_COUNT
	.align		4
        /*0044*/ 	.byte	0x02, 0x4a
	.zero		1
	.zero		1


	//----- nvinfo : EIATTR_EXIT_INSTR_OFFSETS
	.align		4
        /*0048*/ 	.byte	0x04, 0x1c
        /*004a*/ 	.short	(.L_15 - .L_14)


	//   ....[0]....
.L_14:
        /*004c*/ 	.word	0x00000070


	//   ....[1]....
        /*0050*/ 	.word	0x00000110


	//----- nvinfo : EIATTR_CBANK_PARAM_SIZE
	.align		4
.L_15:
        /*0054*/ 	.byte	0x03, 0x19
        /*0056*/ 	.short	0x0014


	//----- nvinfo : EIATTR_PARAM_CBANK
	.align		4
        /*0058*/ 	.byte	0x04, 0x0a
        /*005a*/ 	.short	(.L_17 - .L_16)
	.align		4
.L_16:
        /*005c*/ 	.word	index@(.nv.constant0._Z10MyPositionPcPii)
        /*0060*/ 	.short	0x0380
        /*0062*/ 	.short	0x0014


	//----- nvinfo : EIATTR_SW_WAR
	.align		4
.L_17:
        /*0064*/ 	.byte	0x04, 0x36
        /*0066*/ 	.short	(.L_19 - .L_18)
.L_18:
        /*0068*/ 	.word	0x00000008
.L_19:


//--------------------- .nv.callgraph             --------------------------
	.section	.nv.callgraph,"",@"SHT_CUDA_CALLGRAPH"
	.align	4
	.sectionentsize	8
	.align		4
        /*0000*/ 	.word	0x00000000
	.align		4
        /*0004*/ 	.word	0xffffffff
	.align		4
        /*0008*/ 	.word	0x00000000
	.align		4
        /*000c*/ 	.word	0xfffffffe
	.align		4
        /*0010*/ 	.word	0x00000000
	.align		4
        /*0014*/ 	.word	0xfffffffd
	.align		4
        /*0018*/ 	.word	0x00000000
	.align		4
        /*001c*/ 	.word	0xfffffffc


//--------------------- .text._Z10MyPositionPcPii --------------------------
	.section	.text._Z10MyPositionPcPii,"ax",@progbits
	.align	128
        .global         _Z10MyPositionPcPii
        .type           _Z10MyPositionPcPii,@function
        .size           _Z10MyPositionPcPii,(.L_x_1 - _Z10MyPositionPcPii)
        .other          _Z10MyPositionPcPii,@"STO_CUDA_ENTRY STV_DEFAULT"
_Z10MyPositionPcPii:
.text._Z10MyPositionPcPii:
[----:B------:R-:W-:Y:S01]  /*0000*/  LDC R1, c[0x0][0x37c] ;  /* 0x0000df00ff017b82 */ /* 0x000fe20000000800 */
[----:B------:R-:W0:Y:S07]  /*0010*/  S2R R3, SR_TID.X ;  /* 0x0000000000037919 */ /* 0x000e2e0000002100 */
[----:B------:R-:W0:Y:S01]  /*0020*/  S2UR UR4, SR_CTAID.X ;  /* 0x00000000000479c3 */ /* 0x000e220000002500 */
[----:B------:R-:W1:Y:S07]  /*0030*/  LDCU UR5, c[0x0][0x390] ;  /* 0x00007200ff0577ac */ /* 0x000e6e0008000800 */
[----:B------:R-:W0:Y:S02]  /*0040*/  LDC R0, c[0x0][0x360] ;  /* 0x0000d800ff007b82 */ /* 0x000e240000000800 */
[----:B0-----:R-:W-:-:S05]  /*0050*/  IMAD R0, R0, UR4, R3 ;  /* 0x0000000400007c24 */ /* 0x001fca000f8e0203 */
[----:B-1----:R-:W-:-:S13]  /*0060*/  ISETP.GE.AND P0, PT, R0, UR5, PT ;  /* 0x0000000500007c0c */ /* 0x002fda000bf06270 */
[----:B------:R-:W-:Y:S05]  /*0070*/  @P0 EXIT ;  /* 0x000000000000094d */ /* 0x000fea0003800000 */
[----:B------:R-:W0:Y:S01]  /*0080*/  LDCU.64 UR6, c[0x0][0x380] ;  /* 0x00007000ff0677ac */ /* 0x000e220008000a00 */
[----:B------:R-:W1:Y:S01]  /*0090*/  LDC.64 R2, c[0x0][0x388] ;  /* 0x0000e200ff027b82 */ /* 0x000e620000000a00 */
[----:B------:R-:W2:Y:S01]  /*00a0*/  LDCU.64 UR4, c[0x0][0x358] ;  /* 0x00006b00ff0477ac */ /* 0x000ea20008000a00 */
[----:B0-----:R-:W-:-:S04]  /*00b0*/  IADD3 R4, P0, PT, R0, UR6, RZ ;  /* 0x0000000600047c10 */ /* 0x001fc8000ff1e0ff */
[----:B------:R-:W-:-:S06]  /*00c0*/  LEA.HI.X.SX32 R5, R0, UR7, 0x1, P0 ;  /* 0x0000000700057c11 */ /* 0x000fcc00080f0eff */
[----:B--2---:R-:W1:Y:S01]  /*00d0*/  LDG.E.S8 R5, desc[UR4][R4.64] ;  /* 0x0000000404057981 */ /* 0x004e62000c1e1300 */
[----:B------:R-:W-:Y:S02]  /*00e0*/  HFMA2 R7, -RZ, RZ, 0, 5.9604644775390625e-08 ;  /* 0x00000001ff077431 */ /* 0x000fe400000001ff */
[----:B-1----:R-:W-:-:S05]  /*00f0*/  IMAD.WIDE R2, R5, 0x4, R2 ;  /* 0x0000000405027825 */ /* 0x002fca00078e0202 */
[----:B------:R-:W-:Y:S01]  /*0100*/  REDG.E.ADD.STRONG.GPU desc[UR4][R2.64], R7 ;  /* 0x000000070200798e */ /* 0x000fe2000c12e104 */
[----:B------:R-:W-:Y:S05]  /*0110*/  EXIT ;  /* 0x000000000000794d */ /* 0x000fea0003800000 */
.L_x_0:
[----:B------:R-:W-:-:S00]  /*0120*/  BRA `(.L_x_0) ;  /* 0xfffffffc00fc7947 */ /* 0x000fc0000383ffff */
[----:B------:R-:W-:-:S00]  /*0130*/  NOP ;  /* 0x0000000000007918 */ /* 0x000fc00000000000 */
        /* <DEDUP_REMOVED lines=12> */
.L_x_1:


//--------------------- .nv.shared.reserved.0     --------------------------
	.section	.nv.shared.reserved.0,"aw",@nobits
	.weak		__nv_reservedSMEM_offset_0_alias
	.size		__nv_reservedSMEM_offset_0_alias, 0, 64
	.other		__nv_reservedSMEM_offset_0_alias,@"STO_CUDA_RESERVED_SHARED STV_DEFAULT"
__nv_reservedSMEM_offset_0_alias:
	.zero		0
	.zero		64


//--------------------- .nv.constant0._Z10MyPositionPcPii --------------------------
	.section	.nv.constant0._Z10MyPositionPcPii,"a",@progbits
	.sectionflags	@""
	.align	4
.nv.constant0._Z10MyPositionPcPii:
	.zero		916


//--------------------- SYMBOLS --------------------------

	.type		.nv.reservedSmem.offset0,@object
	.size		.nv.reservedSmem.offset0,0x4
